	.headerflags	@"EF_CUDA_TEXMODE_UNIFIED EF_CUDA_64BIT_ADDRESS EF_CUDA_ACCELERATORS EF_CUDA_SM90 EF_CUDA_VIRTUAL_SM(EF_CUDA_SM90)"
	.elftype	@"ET_EXEC"


//--------------------- .nv.info                  --------------------------
	.section	.nv.info,"",@"SHT_CUDA_INFO"
	.align	4


	//----- nvinfo : EIATTR_REGCOUNT
	.align		4
        /*0000*/ 	.byte	0x04, 0x2f
        /*0002*/ 	.short	(.L_1 - .L_0)
	.align		4
.L_0:
        /*0004*/ 	.word	index@(triton_poi_fused_mul_2)
        /*0008*/ 	.word	0x0000000e


	//----- nvinfo : EIATTR_MIN_STACK_SIZE
	.align		4
.L_1:
        /*000c*/ 	.byte	0x04, 0x12
        /*000e*/ 	.short	(.L_3 - .L_2)
	.align		4
.L_2:
        /*0010*/ 	.word	index@(triton_poi_fused_mul_2)
        /*0014*/ 	.word	0x00000000


	//----- nvinfo : EIATTR_FRAME_SIZE
	.align		4
.L_3:
        /*0018*/ 	.byte	0x04, 0x11
        /*001a*/ 	.short	(.L_5 - .L_4)
	.align		4
.L_4:
        /*001c*/ 	.word	index@(triton_poi_fused_mul_2)
        /*0020*/ 	.word	0x00000000


	//----- nvinfo : EIATTR_MIN_STACK_SIZE
	.align		4
.L_5:
        /*0024*/ 	.byte	0x04, 0x12
        /*0026*/ 	.short	(.L_7 - .L_6)
	.align		4
.L_6:
        /*0028*/ 	.word	index@(triton_poi_fused_mul_2)
        /*002c*/ 	.word	0x00000000
.L_7:


//--------------------- .nv.info.triton_poi_fused_mul_2 --------------------------
	.section	.nv.info.triton_poi_fused_mul_2,"",@"SHT_CUDA_INFO"
	.sectionflags	@""
	.align	4


	//----- nvinfo : EIATTR_CUDA_API_VERSION
	.align		4
        /*0000*/ 	.byte	0x04, 0x37
        /*0002*/ 	.short	(.L_9 - .L_8)
.L_8:
        /*0004*/ 	.word	0x0000007c


	//----- nvinfo : EIATTR_KPARAM_INFO
	.align		4
.L_9:
        /*0008*/ 	.byte	0x04, 0x17
        /*000a*/ 	.short	(.L_11 - .L_10)
.L_10:
        /*000c*/ 	.word	0x00000000
        /*0010*/ 	.short	0x0003
        /*0012*/ 	.short	0x0018
        /*0014*/ 	.byte	0x00, 0xf0, 0x11, 0x00


	//----- nvinfo : EIATTR_KPARAM_INFO
	.align		4
.L_11:
        /*0018*/ 	.byte	0x04, 0x17
        /*001a*/ 	.short	(.L_13 - .L_12)
.L_12:
        /*001c*/ 	.word	0x00000000
        /*0020*/ 	.short	0x0002
        /*0022*/ 	.short	0x0010
        /*0024*/ 	.byte	0x00, 0xf4, 0x21, 0x00


	//----- nvinfo : EIATTR_KPARAM_INFO
	.align		4
.L_13:
        /*0028*/ 	.byte	0x04, 0x17
        /*002a*/ 	.short	(.L_15 - .L_14)
.L_14:
        /*002c*/ 	.word	0x00000000
        /*0030*/ 	.short	0x0001
        /*0032*/ 	.short	0x0008
        /*0034*/ 	.byte	0x00, 0xf4, 0x21, 0x00


	//----- nvinfo : EIATTR_KPARAM_INFO
	.align		4
.L_15:
        /*0038*/ 	.byte	0x04, 0x17
        /*003a*/ 	.short	(.L_17 - .L_16)
.L_16:
        /*003c*/ 	.word	0x00000000
        /*0040*/ 	.short	0x0000
        /*0042*/ 	.short	0x0000
        /*0044*/ 	.byte	0x00, 0xf4, 0x21, 0x00


	//----- nvinfo : EIATTR_SPARSE_MMA_MASK
	.align		4
.L_17:
        /*0048*/ 	.byte	0x03, 0x50
        /*004a*/ 	.short	0x0000


	//----- nvinfo : EIATTR_MAXREG_COUNT
	.align		4
        /*004c*/ 	.byte	0x03, 0x1b
        /*004e*/ 	.short	0x00ff


	//----- nvinfo : EIATTR_EXIT_INSTR_OFFSETS
	.align		4
        /*0050*/ 	.byte	0x04, 0x1c
        /*0052*/ 	.short	(.L_19 - .L_18)


	//   ....[0]....
.L_18:
        /*0054*/ 	.word	0x00000180


	//   ....[1]....
        /*0058*/ 	.word	0x000001a0


	//----- nvinfo : EIATTR_REQNTID
	.align		4
.L_19:
        /*005c*/ 	.byte	0x04, 0x10
        /*005e*/ 	.short	(.L_21 - .L_20)
.L_20:
        /*0060*/ 	.word	0x00000080
        /*0064*/ 	.word	0x00000001
        /*0068*/ 	.word	0x00000001


	//----- nvinfo : EIATTR_CBANK_PARAM_SIZE
	.align		4
.L_21:
        /*006c*/ 	.byte	0x03, 0x19
        /*006e*/ 	.short	0x001c


	//----- nvinfo : EIATTR_PARAM_CBANK
	.align		4
        /*0070*/ 	.byte	0x04, 0x0a
        /*0072*/ 	.short	(.L_23 - .L_22)
	.align		4
.L_22:
        /*0074*/ 	.word	index@(.nv.constant0.triton_poi_fused_mul_2)
        /*0078*/ 	.short	0x0210
        /*007a*/ 	.short	0x001c


	//----- nvinfo : EIATTR_SW_WAR
	.align		4
.L_23:
        /*007c*/ 	.byte	0x04, 0x36
        /*007e*/ 	.short	(.L_25 - .L_24)
.L_24:
        /*0080*/ 	.word	0x00000008
.L_25:


//--------------------- .nv.callgraph             --------------------------
	.section	.nv.callgraph,"",@"SHT_CUDA_CALLGRAPH"
	.align	4
	.sectionentsize	8
	.align		4
        /*0000*/ 	.word	0x00000000
	.align		4
        /*0004*/ 	.word	0xffffffff
	.align		4
        /*0008*/ 	.word	0x00000000
	.align		4
        /*000c*/ 	.word	0xfffffffe
	.align		4
        /*0010*/ 	.word	0x00000000
	.align		4
        /*0014*/ 	.word	0xfffffffd
	.align		4
        /*0018*/ 	.word	0x00000000
	.align		4
        /*001c*/ 	.word	0xfffffffc


//--------------------- .text.triton_poi_fused_mul_2 --------------------------
	.section	.text.triton_poi_fused_mul_2,"ax",@progbits
	.align	128
        .global         triton_poi_fused_mul_2
        .type           triton_poi_fused_mul_2,@function
        .size           triton_poi_fused_mul_2,(.L_x_1 - triton_poi_fused_mul_2)
        .other          triton_poi_fused_mul_2,@"STO_CUDA_ENTRY STV_DEFAULT"
triton_poi_fused_mul_2:
.text.triton_poi_fused_mul_2:
[----:B------:R-:W0:Y:S02]  /*0000*/  LDC R1, c[0x0][0x28] ;  /* 0x00000a00ff017b82 */ /* 0x000e240000000800 */
[----:B------:R-:W1:Y:S01]  /*0010*/  S2R R0, SR_TID.X ;  /* 0x0000000000007919 */ /* 0x000e620000002100 */
[----:B------:R-:W2:Y:S01]  /*0020*/  LDC.64 R4, c[0x0][0x218] ;  /* 0x00008600ff047b82 */ /* 0x000ea20000000a00 */
[----:B------:R-:W-:Y:S01]  /*0030*/  IMAD.MOV.U32 R8, RZ, RZ, RZ ;  /* 0x000000ffff087224 */ /* 0x000fe200078e00ff */
[----:B------:R-:W-:Y:S01]  /*0040*/  ULDC.64 UR4, c[0x0][0x208] ;  /* 0x0000820000047ab9 */ /* 0x000fe20000000a00 */
[----:B------:R-:W3:Y:S05]  /*0050*/  S2R R9, SR_CTAID.X ;  /* 0x0000000000097919 */ /* 0x000eea0000002500 */
[----:B------:R-:W4:Y:S01]  /*0060*/  LDC.64 R2, c[0x0][0x210] ;  /* 0x00008400ff027b82 */ /* 0x000f220000000a00 */
[----:B-1----:R-:W-:-:S02]  /*0070*/  LOP3.LUT R0, R0, 0x7f, RZ, 0xc0, !PT ;  /* 0x0000007f00007812 */ /* 0x002fc400078ec0ff */
[----:B---3--:R-:W-:-:S03]  /*0080*/  SHF.R.S32.HI R6, RZ, 0x18, R9 ;  /* 0x00000018ff067819 */ /* 0x008fc60000011409 */
[----:B------:R-:W-:Y:S01]  /*0090*/  IMAD R9, R9, 0x80, R0 ;  /* 0x0000008009097824 */ /* 0x000fe200078e0200 */
[----:B------:R-:W-:-:S04]  /*00a0*/  SGXT R0, R6, 0x1 ;  /* 0x000000010600781a */ /* 0x000fc80000000200 */
[----:B------:R-:W-:Y:S02]  /*00b0*/  ISETP.GE.AND P1, PT, R9, 0x100, PT ;  /* 0x000001000900780c */ /* 0x000fe40003f26270 */
[----:B------:R-:W-:-:S04]  /*00c0*/  LEA.HI R0, R0, R9, RZ, 0x2 ;  /* 0x0000000900007211 */ /* 0x000fc800078f10ff */
[----:B------:R-:W-:-:S05]  /*00d0*/  SHF.R.S32.HI R7, RZ, 0x2, R0 ;  /* 0x00000002ff077819 */ /* 0x000fca0000011400 */
[----:B--2---:R-:W-:Y:S02]  /*00e0*/  IMAD.WIDE R4, R7, 0x4, R4 ;  /* 0x0000000407047825 */ /* 0x004fe400078e0204 */
[----:B------:R-:W1:Y:S03]  /*00f0*/  LDC.64 R6, c[0x0][0x220] ;  /* 0x00008800ff067b82 */ /* 0x000e660000000a00 */
[----:B------:R-:W2:Y:S01]  /*0100*/  @!P1 LDG.E.EL R8, desc[UR4][R4.64] ;  /* 0x0000000404089981 */ /* 0x000ea2000c2e1900 */
[----:B------:R-:W-:Y:S02]  /*0110*/  IMAD.MOV.U32 R0, RZ, RZ, RZ ;  /* 0x000000ffff007224 */ /* 0x000fe400078e00ff */
[----:B----4-:R-:W-:-:S05]  /*0120*/  IMAD.WIDE R2, R9, 0x4, R2 ;  /* 0x0000000409027825 */ /* 0x010fca00078e0202 */
[----:B------:R-:W3:Y:S01]  /*0130*/  @!P1 LDG.E R0, desc[UR4][R2.64] ;  /* 0x0000000402009981 */ /* 0x000ee2000c1e1900 */
[----:B-1----:R-:W-:Y:S01]  /*0140*/  IMAD.WIDE R6, R9, 0x4, R6 ;  /* 0x0000000409067825 */ /* 0x002fe200078e0206 */
[----:B--2---:R-:W-:-:S04]  /*0150*/  FSETP.GEU.AND P0, PT, R8, RZ, PT ;  /* 0x000000ff0800720b */ /* 0x004fc80003f0e000 */
[----:B------:R-:W-:-:S05]  /*0160*/  FSEL R11, R8, RZ, P0 ;  /* 0x000000ff080b7208 */ /* 0x000fca0000000000 */
[----:B---3--:R-:W-:Y:S01]  /*0170*/  FMUL R11, R11, R0 ;  /* 0x000000000b0b7220 */ /* 0x008fe20000400000 */
[----:B------:R-:W-:Y:S06]  /*0180*/  @P1 EXIT ;  /* 0x000000000000194d */ /* 0x000fec0003800000 */
[----:B------:R-:W-:Y:S01]  /*0190*/  STG.E desc[UR4][R6.64], R11 ;  /* 0x0000000b06007986 */ /* 0x000fe2000c101904 */
[----:B------:R-:W-:Y:S05]  /*01a0*/  EXIT ;  /* 0x000000000000794d */ /* 0x000fea0003800000 */
.L_x_0:
[----:B------:R-:W-:-:S00]  /*01b0*/  BRA `(.L_x_0) ;  /* 0xfffffffc00fc7947 */ /* 0x000fc0000383ffff */
[----:B------:R-:W-:-:S00]  /*01c0*/  NOP ;  /* 0x0000000000007918 */ /* 0x000fc00000000000 */
        /* <DEDUP_REMOVED lines=11> */
.L_x_1:


//--------------------- .nv.constant0.triton_poi_fused_mul_2 --------------------------
	.section	.nv.constant0.triton_poi_fused_mul_2,"a",@progbits
	.sectionflags	@""
	.align	4
.nv.constant0.triton_poi_fused_mul_2:
	.zero		556
